//
// Generated by NVIDIA NVVM Compiler
//
// Compiler Build ID: CL-36424714
// Cuda compilation tools, release 13.0, V13.0.88
// Based on NVVM 20.0.0
//

.version 9.0
.target sm_100
.address_size 64

	// .globl	_Z9MatrixMulPiS_S_

.visible .entry _Z9MatrixMulPiS_S_(
	.param .u64 .ptr .align 1 _Z9MatrixMulPiS_S__param_0,
	.param .u64 .ptr .align 1 _Z9MatrixMulPiS_S__param_1,
	.param .u64 .ptr .align 1 _Z9MatrixMulPiS_S__param_2
)
{
	.reg .pred 	%p<2>;
	.reg .b32 	%r<64>;
	.reg .b64 	%rd<16>;

	ld.param.u64 	%rd6, [_Z9MatrixMulPiS_S__param_0];
	ld.param.u64 	%rd7, [_Z9MatrixMulPiS_S__param_1];
	ld.param.u64 	%rd8, [_Z9MatrixMulPiS_S__param_2];
	cvta.to.global.u64 	%rd9, %rd8;
	cvta.to.global.u64 	%rd10, %rd7;
	cvta.to.global.u64 	%rd11, %rd6;
	mov.u32 	%r10, %ntid.x;
	mov.u32 	%r11, %ctaid.x;
	mov.u32 	%r12, %tid.x;
	mad.lo.s32 	%r13, %r10, %r11, %r12;
	shl.b32 	%r61, %r13, 10;
	mul.wide.s32 	%rd12, %r13, 4;
	add.s64 	%rd1, %rd9, %rd12;
	ld.global.u32 	%r62, [%rd1];
	add.s64 	%rd2, %rd11, 32;
	add.s64 	%rd15, %rd10, 32;
	mov.b32 	%r63, 0;
$L__BB0_1:
	mul.wide.s32 	%rd13, %r61, 4;
	add.s64 	%rd14, %rd2, %rd13;
	ld.global.u32 	%r14, [%rd14+-32];
	ld.global.u32 	%r15, [%rd15+-32];
	mad.lo.s32 	%r16, %r15, %r14, %r62;
	st.global.u32 	[%rd1], %r16;
	ld.global.u32 	%r17, [%rd14+-28];
	ld.global.u32 	%r18, [%rd15+-28];
	mad.lo.s32 	%r19, %r18, %r17, %r16;
	st.global.u32 	[%rd1], %r19;
	ld.global.u32 	%r20, [%rd14+-24];
	ld.global.u32 	%r21, [%rd15+-24];
	mad.lo.s32 	%r22, %r21, %r20, %r19;
	st.global.u32 	[%rd1], %r22;
	ld.global.u32 	%r23, [%rd14+-20];
	ld.global.u32 	%r24, [%rd15+-20];
	mad.lo.s32 	%r25, %r24, %r23, %r22;
	st.global.u32 	[%rd1], %r25;
	ld.global.u32 	%r26, [%rd14+-16];
	ld.global.u32 	%r27, [%rd15+-16];
	mad.lo.s32 	%r28, %r27, %r26, %r25;
	st.global.u32 	[%rd1], %r28;
	ld.global.u32 	%r29, [%rd14+-12];
	ld.global.u32 	%r30, [%rd15+-12];
	mad.lo.s32 	%r31, %r30, %r29, %r28;
	st.global.u32 	[%rd1], %r31;
	ld.global.u32 	%r32, [%rd14+-8];
	ld.global.u32 	%r33, [%rd15+-8];
	mad.lo.s32 	%r34, %r33, %r32, %r31;
	st.global.u32 	[%rd1], %r34;
	ld.global.u32 	%r35, [%rd14+-4];
	ld.global.u32 	%r36, [%rd15+-4];
	mad.lo.s32 	%r37, %r36, %r35, %r34;
	st.global.u32 	[%rd1], %r37;
	ld.global.u32 	%r38, [%rd14];
	ld.global.u32 	%r39, [%rd15];
	mad.lo.s32 	%r40, %r39, %r38, %r37;
	st.global.u32 	[%rd1], %r40;
	ld.global.u32 	%r41, [%rd14+4];
	ld.global.u32 	%r42, [%rd15+4];
	mad.lo.s32 	%r43, %r42, %r41, %r40;
	st.global.u32 	[%rd1], %r43;
	ld.global.u32 	%r44, [%rd14+8];
	ld.global.u32 	%r45, [%rd15+8];
	mad.lo.s32 	%r46, %r45, %r44, %r43;
	st.global.u32 	[%rd1], %r46;
	ld.global.u32 	%r47, [%rd14+12];
	ld.global.u32 	%r48, [%rd15+12];
	mad.lo.s32 	%r49, %r48, %r47, %r46;
	st.global.u32 	[%rd1], %r49;
	ld.global.u32 	%r50, [%rd14+16];
	ld.global.u32 	%r51, [%rd15+16];
	mad.lo.s32 	%r52, %r51, %r50, %r49;
	st.global.u32 	[%rd1], %r52;
	ld.global.u32 	%r53, [%rd14+20];
	ld.global.u32 	%r54, [%rd15+20];
	mad.lo.s32 	%r55, %r54, %r53, %r52;
	st.global.u32 	[%rd1], %r55;
	ld.global.u32 	%r56, [%rd14+24];
	ld.global.u32 	%r57, [%rd15+24];
	mad.lo.s32 	%r58, %r57, %r56, %r55;
	st.global.u32 	[%rd1], %r58;
	ld.global.u32 	%r59, [%rd14+28];
	ld.global.u32 	%r60, [%rd15+28];
	mad.lo.s32 	%r62, %r60, %r59, %r58;
	st.global.u32 	[%rd1], %r62;
	add.s32 	%r63, %r63, 16;
	add.s32 	%r61, %r61, 16;
	add.s64 	%rd15, %rd15, 64;
	setp.ne.s32 	%p1, %r63, 1024;
	@%p1 bra 	$L__BB0_1;
	ret;

}


// ===== COMPILED SASS (sm_100) =====

	.target	sm_100

	.elftype	@"ET_EXEC"


//--------------------- .note.nv.tkinfo           --------------------------
	.section	.note.nv.tkinfo,"",@"SHT_NOTE"
	.sectionflags	@"SHF_NOTE_NV_TKINFO"
	.tkinfo
        /*0018*/ 	.word	0x00000002
        /*0030*/ 	.string	""
        /*0030*/ 	.string	"ptxas"
        /*0030*/ 	.string	"Cuda compilation tools, release 13.0, V13.0.88"
        /*0030*/ 	.string	"Build cuda_13.0.r13.0/compiler.36424714_0"
        /*0030*/ 	.string	"-arch sm_100 -m 64 "



//--------------------- .note.nv.cuinfo           --------------------------
	.section	.note.nv.cuinfo,"",@"SHT_NOTE"
	.sectionflags	@"SHF_NOTE_NV_CUINFO"
        /*0018*/ 	.short	0x0002
        /*001a*/ 	.short	0x0064
        /*001c*/ 	.short	0x0082
	.zero		2


//--------------------- .nv.info                  --------------------------
	.section	.nv.info,"",@"SHT_CUDA_INFO"
	.align	4


	//----- nvinfo : EIATTR_REGCOUNT
	.align		4
        /*0000*/ 	.byte	0x04, 0x2f
        /*0002*/ 	.short	(.L_1 - .L_0)
	.align		4
.L_0:
        /*0004*/ 	.word	index@(_Z9MatrixMulPiS_S_)
        /*0008*/ 	.word	0x00000010


	//----- nvinfo : EIATTR_FRAME_SIZE
	.align		4
.L_1:
        /*000c*/ 	.byte	0x04, 0x11
        /*000e*/ 	.short	(.L_3 - .L_2)
	.align		4
.L_2:
        /*0010*/ 	.word	index@(_Z9MatrixMulPiS_S_)
        /*0014*/ 	.word	0x00000000


	//----- nvinfo : EIATTR_MIN_STACK_SIZE
	.align		4
.L_3:
        /*0018*/ 	.byte	0x04, 0x12
        /*001a*/ 	.short	(.L_5 - .L_4)
	.align		4
.L_4:
        /*001c*/ 	.word	index@(_Z9MatrixMulPiS_S_)
        /*0020*/ 	.word	0x00000000
.L_5:


//--------------------- .nv.compat                --------------------------
	.section	.nv.compat,"",@"SHT_CUDA_COMPAT_INFO"
	.align	4
        /*0000*/ 	.byte	0x02, 0x09, 0x00, 0x00, 0x02, 0x02, 0x01, 0x00, 0x02, 0x05, 0x05, 0x00, 0x03, 0x07, 0x01, 0x01
        /*0010*/ 	.byte	0x02, 0x03, 0x00, 0x00, 0x02, 0x06, 0x01, 0x00, 0x04, 0x0b, 0x08, 0x00, 0x09, 0x00, 0x00, 0x00
        /*0020*/ 	.byte	0x00, 0x00, 0x00, 0x00


//--------------------- .nv.info._Z9MatrixMulPiS_S_ --------------------------
	.section	.nv.info._Z9MatrixMulPiS_S_,"",@"SHT_CUDA_INFO"
	.sectionflags	@""
	.align	4


	//----- nvinfo : EIATTR_CUDA_API_VERSION
	.align		4
        /*0000*/ 	.byte	0x04, 0x37
        /*0002*/ 	.short	(.L_7 - .L_6)
.L_6:
        /*0004*/ 	.word	0x00000082


	//----- nvinfo : EIATTR_KPARAM_INFO
	.align		4
.L_7:
        /*0008*/ 	.byte	0x04, 0x17
        /*000a*/ 	.short	(.L_9 - .L_8)
.L_8:
        /*000c*/ 	.word	0x00000000
        /*0010*/ 	.short	0x0002
        /*0012*/ 	.short	0x0010
        /*0014*/ 	.byte	0x00, 0xf5, 0x21, 0x00


	//----- nvinfo : EIATTR_KPARAM_INFO
	.align		4
.L_9:
        /*0018*/ 	.byte	0x04, 0x17
        /*001a*/ 	.short	(.L_11 - .L_10)
.L_10:
        /*001c*/ 	.word	0x00000000
        /*0020*/ 	.short	0x0001
        /*0022*/ 	.short	0x0008
        /*0024*/ 	.byte	0x00, 0xf5, 0x21, 0x00


	//----- nvinfo : EIATTR_KPARAM_INFO
	.align		4
.L_11:
        /*0028*/ 	.byte	0x04, 0x17
        /*002a*/ 	.short	(.L_13 - .L_12)
.L_12:
        /*002c*/ 	.word	0x00000000
        /*0030*/ 	.short	0x0000
        /*0032*/ 	.short	0x0000
        /*0034*/ 	.byte	0x00, 0xf5, 0x21, 0x00


	//----- nvinfo : EIATTR_SPARSE_MMA_MASK
	.align		4
.L_13:
        /*0038*/ 	.byte	0x03, 0x50
        /*003a*/ 	.short	0x0000


	//----- nvinfo : EIATTR_MAXREG_COUNT
	.align		4
        /*003c*/ 	.byte	0x03, 0x1b
        /*003e*/ 	.short	0x00ff


	//----- nvinfo : EIATTR_MERCURY_ISA_VERSION
	.align		4
        /*0040*/ 	.byte	0x03, 0x5f
        /*0042*/ 	.short	0x0101


	//----- nvinfo : EIATTR_VRC_CTA_INIT_COUNT
	.align		4
        /*0044*/ 	.byte	0x02, 0x4a
	.zero		1
	.zero		1


	//----- nvinfo : EIATTR_EXIT_INSTR_OFFSETS
	.align		4
        /*0048*/ 	.byte	0x04, 0x1c
        /*004a*/ 	.short	(.L_15 - .L_14)


	//   ....[0]....
.L_14:
        /*004c*/ 	.word	0x000005d0


	//----- nvinfo : EIATTR_CBANK_PARAM_SIZE
	.align		4
.L_15:
        /*0050*/ 	.byte	0x03, 0x19
        /*0052*/ 	.short	0x0018


	//----- nvinfo : EIATTR_PARAM_CBANK
	.align		4
        /*0054*/ 	.byte	0x04, 0x0a
        /*0056*/ 	.short	(.L_17 - .L_16)
	.align		4
.L_16:
        /*0058*/ 	.word	index@(.nv.constant0._Z9MatrixMulPiS_S_)
        /*005c*/ 	.short	0x0380
        /*005e*/ 	.short	0x0018


	//----- nvinfo : EIATTR_SW_WAR
	.align		4
.L_17:
        /*0060*/ 	.byte	0x04, 0x36
        /*0062*/ 	.short	(.L_19 - .L_18)
.L_18:
        /*0064*/ 	.word	0x00000008
.L_19:


//--------------------- .nv.callgraph             --------------------------
	.section	.nv.callgraph,"",@"SHT_CUDA_CALLGRAPH"
	.align	4
	.sectionentsize	8
	.align		4
        /*0000*/ 	.word	0x00000000
	.align		4
        /*0004*/ 	.word	0xffffffff
	.align		4
        /*0008*/ 	.word	0x00000000
	.align		4
        /*000c*/ 	.word	0xfffffffe
	.align		4
        /*0010*/ 	.word	0x00000000
	.align		4
        /*0014*/ 	.word	0xfffffffd
	.align		4
        /*0018*/ 	.word	0x00000000
	.align		4
        /*001c*/ 	.word	0xfffffffc


//--------------------- .text._Z9MatrixMulPiS_S_  --------------------------
	.section	.text._Z9MatrixMulPiS_S_,"ax",@progbits
	.align	128
        .global         _Z9MatrixMulPiS_S_
        .type           _Z9MatrixMulPiS_S_,@function
        .size           _Z9MatrixMulPiS_S_,(.L_x_2 - _Z9MatrixMulPiS_S_)
        .other          _Z9MatrixMulPiS_S_,@"STO_CUDA_ENTRY STV_DEFAULT"
_Z9MatrixMulPiS_S_:
.text._Z9MatrixMulPiS_S_:
[----:B------:R-:W-:Y:S01]  /*0000*/  LDC R1, c[0x0][0x37c] ;  /* 0x0000df00ff017b82 */ /* 0x000fe20000000800 */
[----:B------:R-:W0:Y:S07]  /*0010*/  S2R R5, SR_CTAID.X ;  /* 0x0000000000057919 */ /* 0x000e2e0000002500 */
[----:B------:R-:W1:Y:S01]  /*0020*/  LDC.64 R2, c[0x0][0x390] ;  /* 0x0000e400ff027b82 */ /* 0x000e620000000a00 */
[----:B------:R-:W0:Y:S01]  /*0030*/  LDCU UR4, c[0x0][0x360] ;  /* 0x00006c00ff0477ac */ /* 0x000e220008000800 */
[----:B------:R-:W0:Y:S01]  /*0040*/  S2R R0, SR_TID.X ;  /* 0x0000000000007919 */ /* 0x000e220000002100 */
[----:B------:R-:W2:Y:S01]  /*0050*/  LDCU.64 UR12, c[0x0][0x358] ;  /* 0x00006b00ff0c77ac */ /* 0x000ea20008000a00 */
[----:B------:R-:W3:Y:S01]  /*0060*/  LDCU.128 UR8, c[0x0][0x380] ;  /* 0x00007000ff0877ac */ /* 0x000ee20008000c00 */
[----:B0-----:R-:W-:-:S04]  /*0070*/  IMAD R5, R5, UR4, R0 ;  /* 0x0000000405057c24 */ /* 0x001fc8000f8e0200 */
[----:B-1----:R-:W-:-:S05]  /*0080*/  IMAD.WIDE R2, R5, 0x4, R2 ;  /* 0x0000000405027825 */ /* 0x002fca00078e0202 */
[----:B--2---:R0:W5:Y:S01]  /*0090*/  LDG.E R9, desc[UR12][R2.64] ;  /* 0x0000000c02097981 */ /* 0x004162000c1e1900 */
[----:B---3--:R-:W-:Y:S01]  /*00a0*/  UIADD3 UR4, UP1, UPT, UR10, 0x20, URZ ;  /* 0x000000200a047890 */ /* 0x008fe2000ff3e0ff */
[----:B------:R-:W-:Y:S01]  /*00b0*/  SHF.L.U32 R0, R5, 0xa, RZ ;  /* 0x0000000a05007819 */ /* 0x000fe200000006ff */
[----:B------:R-:W-:Y:S02]  /*00c0*/  UIADD3 UR6, UP0, UPT, UR8, 0x20, URZ ;  /* 0x0000002008067890 */ /* 0x000fe4000ff1e0ff */
[----:B------:R-:W-:Y:S02]  /*00d0*/  UIADD3.X UR5, UPT, UPT, URZ, UR11, URZ, UP1, !UPT ;  /* 0x0000000bff057290 */ /* 0x000fe40008ffe4ff */
[----:B------:R-:W-:Y:S01]  /*00e0*/  MOV R8, UR4 ;  /* 0x0000000400087c02 */ /* 0x000fe20008000f00 */
[----:B------:R-:W-:Y:S01]  /*00f0*/  UIADD3.X UR7, UPT, UPT, URZ, UR9, URZ, UP0, !UPT ;  /* 0x00000009ff077290 */ /* 0x000fe200087fe4ff */
[----:B------:R-:W-:Y:S02]  /*0100*/  UMOV UR4, URZ ;  /* 0x000000ff00047c82 */ /* 0x000fe40008000000 */
[----:B0-----:R-:W-:-:S09]  /*0110*/  MOV R11, UR5 ;  /* 0x00000005000b7c02 */ /* 0x001fd20008000f00 */
.L_x_0:
[----:B------:R-:W-:Y:S02]  /*0120*/  MOV R6, UR6 ;  /* 0x0000000600067c02 */ /* 0x000fe40008000f00 */
[----:B------:R-:W-:Y:S02]  /*0130*/  MOV R7, UR7 ;  /* 0x0000000700077c02 */ /* 0x000fe40008000f00 */
[----:B------:R-:W-:Y:S02]  /*0140*/  MOV R4, R8 ;  /* 0x0000000800047202 */ /* 0x000fe40000000f00 */
[----:B------:R-:W-:Y:S01]  /*0150*/  MOV R5, R11 ;  /* 0x0000000b00057202 */ /* 0x000fe20000000f00 */
[----:B------:R-:W-:-:S04]  /*0160*/  IMAD.WIDE R6, R0, 0x4, R6 ;  /* 0x0000000400067825 */ /* 0x000fc800078e0206 */
[----:B--2---:R-:W2:Y:S04]  /*0170*/  LDG.E R10, desc[UR12][R4.64+-0x20] ;  /* 0xffffe00c040a7981 */ /* 0x004ea8000c1e1900 */
[----:B------:R-:W2:Y:S02]  /*0180*/  LDG.E R8, desc[UR12][R6.64+-0x20] ;  /* 0xffffe00c06087981 */ /* 0x000ea4000c1e1900 */
[----:B--2--5:R-:W-:-:S05]  /*0190*/  IMAD R9, R8, R10, R9 ;  /* 0x0000000a08097224 */ /* 0x024fca00078e0209 */
[----:B------:R0:W-:Y:S04]  /*01a0*/  STG.E desc[UR12][R2.64], R9 ;  /* 0x0000000902007986 */ /* 0x0001e8000c10190c */
[----:B------:R-:W2:Y:S04]  /*01b0*/  LDG.E R8, desc[UR12][R6.64+-0x1c] ;  /* 0xffffe40c06087981 */ /* 0x000ea8000c1e1900 */
[----:B------:R-:W2:Y:S02]  /*01c0*/  LDG.E R10, desc[UR12][R4.64+-0x1c] ;  /* 0xffffe40c040a7981 */ /* 0x000ea4000c1e1900 */
[----:B--2---:R-:W-:-:S05]  /*01d0*/  IMAD R11, R8, R10, R9 ;  /* 0x0000000a080b7224 */ /* 0x004fca00078e0209 */
[----:B------:R1:W-:Y:S04]  /*01e0*/  STG.E desc[UR12][R2.64], R11 ;  /* 0x0000000b02007986 */ /* 0x0003e8000c10190c */
[----:B------:R-:W2:Y:S04]  /*01f0*/  LDG.E R8, desc[UR12][R6.64+-0x18] ;  /* 0xffffe80c06087981 */ /* 0x000ea8000c1e1900 */
[----:B------:R-:W2:Y:S02]  /*0200*/  LDG.E R10, desc[UR12][R4.64+-0x18] ;  /* 0xffffe80c040a7981 */ /* 0x000ea4000c1e1900 */
[----:B--2---:R-:W-:-:S05]  /*0210*/  IMAD R13, R8, R10, R11 ;  /* 0x0000000a080d7224 */ /* 0x004fca00078e020b */
[----:B------:R2:W-:Y:S04]  /*0220*/  STG.E desc[UR12][R2.64], R13 ;  /* 0x0000000d02007986 */ /* 0x0005e8000c10190c */
[----:B------:R-:W0:Y:S04]  /*0230*/  LDG.E R8, desc[UR12][R6.64+-0x14] ;  /* 0xffffec0c06087981 */ /* 0x000e28000c1e1900 */
[----:B------:R-:W0:Y:S02]  /*0240*/  LDG.E R10, desc[UR12][R4.64+-0x14] ;  /* 0xffffec0c040a7981 */ /* 0x000e24000c1e1900 */
[----:B0-----:R-:W-:-:S05]  /*0250*/  IMAD R9, R8, R10, R13 ;  /* 0x0000000a08097224 */ /* 0x001fca00078e020d */
[----:B------:R0:W-:Y:S04]  /*0260*/  STG.E desc[UR12][R2.64], R9 ;  /* 0x0000000902007986 */ /* 0x0001e8000c10190c */
[----:B------:R-:W1:Y:S04]  /*0270*/  LDG.E R8, desc[UR12][R6.64+-0x10] ;  /* 0xfffff00c06087981 */ /* 0x000e68000c1e1900 */
[----:B------:R-:W1:Y:S02]  /*0280*/  LDG.E R10, desc[UR12][R4.64+-0x10] ;  /* 0xfffff00c040a7981 */ /* 0x000e64000c1e1900 */
[----:B-1----:R-:W-:-:S05]  /*0290*/  IMAD R11, R8, R10, R9 ;  /* 0x0000000a080b7224 */ /* 0x002fca00078e0209 */
        /* <DEDUP_REMOVED lines=42> */
[----:B------:R-:W0:Y:S01]  /*0540*/  LDG.E R10, desc[UR12][R4.64+0x1c] ;  /* 0x00001c0c040a7981 */ /* 0x000e22000c1e1900 */
[----:B------:R-:W-:Y:S01]  /*0550*/  UIADD3 UR4, UPT, UPT, UR4, 0x10, URZ ;  /* 0x0000001004047890 */ /* 0x000fe2000fffe0ff */
[----:B------:R-:W-:-:S03]  /*0560*/  IADD3 R0, PT, PT, R0, 0x10, RZ ;  /* 0x0000001000007810 */ /* 0x000fc60007ffe0ff */
[----:B------:R-:W-:Y:S01]  /*0570*/  UISETP.NE.AND UP0, UPT, UR4, 0x400, UPT ;  /* 0x000004000400788c */ /* 0x000fe2000bf05270 */
[----:B0-----:R-:W-:Y:S01]  /*0580*/  IMAD R9, R8, R10, R13 ;  /* 0x0000000a08097224 */ /* 0x001fe200078e020d */
[----:B------:R-:W-:-:S04]  /*0590*/  IADD3 R8, P0, PT, R4, 0x40, RZ ;  /* 0x0000004004087810 */ /* 0x000fc80007f1e0ff */
[----:B------:R2:W-:Y:S01]  /*05a0*/  STG.E desc[UR12][R2.64], R9 ;  /* 0x0000000902007986 */ /* 0x0005e2000c10190c */
[----:B-1----:R-:W-:Y:S02]  /*05b0*/  IADD3.X R11, PT, PT, RZ, R5, RZ, P0, !PT ;  /* 0x00000005ff0b7210 */ /* 0x002fe400007fe4ff */
[----:B------:R-:W-:Y:S06]  /*05c0*/  BRA.U UP0, `(.L_x_0) ;  /* 0xfffffff900d47547 */ /* 0x000fec000b83ffff */
[----:B------:R-:W-:Y:S05]  /*05d0*/  EXIT ;  /* 0x000000000000794d */ /* 0x000fea0003800000 */
.L_x_1:
[----:B------:R-:W-:-:S00]  /*05e0*/  BRA `(.L_x_1) ;  /* 0xfffffffc00fc7947 */ /* 0x000fc0000383ffff */
[----:B------:R-:W-:-:S00]  /*05f0*/  NOP ;  /* 0x0000000000007918 */ /* 0x000fc00000000000 */
        /* <DEDUP_REMOVED lines=8> */
.L_x_2:


//--------------------- .nv.shared.reserved.0     --------------------------
	.section	.nv.shared.reserved.0,"aw",@nobits
	.weak		__nv_reservedSMEM_offset_0_alias
	.size		__nv_reservedSMEM_offset_0_alias, 0, 64
	.other		__nv_reservedSMEM_offset_0_alias,@"STO_CUDA_RESERVED_SHARED STV_DEFAULT"
__nv_reservedSMEM_offset_0_alias:
	.zero		0
	.zero		64


//--------------------- .nv.constant0._Z9MatrixMulPiS_S_ --------------------------
	.section	.nv.constant0._Z9MatrixMulPiS_S_,"a",@progbits
	.sectionflags	@""
	.align	4
.nv.constant0._Z9MatrixMulPiS_S_:
	.zero		920


//--------------------- SYMBOLS --------------------------

	.type		.nv.reservedSmem.offset0,@object
	.size		.nv.reservedSmem.offset0,0x4
